//
// Generated by NVIDIA NVVM Compiler
//
// Compiler Build ID: CL-36424714
// Cuda compilation tools, release 13.0, V13.0.88
// Based on NVVM 20.0.0
//

.version 9.0
.target sm_100
.address_size 64

	// .globl	_Z24elementwise_dsqrt_kerneliPdS_

.visible .entry _Z24elementwise_dsqrt_kerneliPdS_(
	.param .u32 _Z24elementwise_dsqrt_kerneliPdS__param_0,
	.param .u64 .ptr .align 1 _Z24elementwise_dsqrt_kerneliPdS__param_1,
	.param .u64 .ptr .align 1 _Z24elementwise_dsqrt_kerneliPdS__param_2
)
{
	.reg .pred 	%p<4>;
	.reg .b32 	%r<11>;
	.reg .b64 	%rd<8>;
	.reg .b64 	%fd<5>;

	ld.param.u32 	%r6, [_Z24elementwise_dsqrt_kerneliPdS__param_0];
	ld.param.u64 	%rd3, [_Z24elementwise_dsqrt_kerneliPdS__param_1];
	ld.param.u64 	%rd4, [_Z24elementwise_dsqrt_kerneliPdS__param_2];
	mov.u32 	%r7, %ctaid.x;
	mov.u32 	%r1, %ntid.x;
	mov.u32 	%r8, %tid.x;
	mad.lo.s32 	%r10, %r7, %r1, %r8;
	setp.ge.s32 	%p1, %r10, %r6;
	@%p1 bra 	$L__BB0_3;
	mov.u32 	%r9, %nctaid.x;
	mul.lo.s32 	%r3, %r1, %r9;
	cvta.to.global.u64 	%rd1, %rd3;
	cvta.to.global.u64 	%rd2, %rd4;
$L__BB0_2:
	mul.wide.s32 	%rd5, %r10, 8;
	add.s64 	%rd6, %rd1, %rd5;
	ld.global.f64 	%fd1, [%rd6];
	setp.gt.f64 	%p2, %fd1, 0d0000000000000000;
	neg.f64 	%fd2, %fd1;
	selp.f64 	%fd3, %fd1, %fd2, %p2;
	sqrt.rn.f64 	%fd4, %fd3;
	add.s64 	%rd7, %rd2, %rd5;
	st.global.f64 	[%rd7], %fd4;
	add.s32 	%r10, %r10, %r3;
	setp.lt.s32 	%p3, %r10, %r6;
	@%p3 bra 	$L__BB0_2;
$L__BB0_3:
	ret;

}


// ===== COMPILED SASS (sm_100) =====

	.target	sm_100

	.elftype	@"ET_EXEC"


//--------------------- .note.nv.tkinfo           --------------------------
	.section	.note.nv.tkinfo,"",@"SHT_NOTE"
	.sectionflags	@"SHF_NOTE_NV_TKINFO"
	.tkinfo
        /*0018*/ 	.word	0x00000002
        /*0030*/ 	.string	""
        /*0030*/ 	.string	"ptxas"
        /*0030*/ 	.string	"Cuda compilation tools, release 13.0, V13.0.88"
        /*0030*/ 	.string	"Build cuda_13.0.r13.0/compiler.36424714_0"
        /*0030*/ 	.string	"-arch sm_100 -m 64 "



//--------------------- .note.nv.cuinfo           --------------------------
	.section	.note.nv.cuinfo,"",@"SHT_NOTE"
	.sectionflags	@"SHF_NOTE_NV_CUINFO"
        /*0018*/ 	.short	0x0002
        /*001a*/ 	.short	0x0064
        /*001c*/ 	.short	0x0082
	.zero		2


//--------------------- .nv.info                  --------------------------
	.section	.nv.info,"",@"SHT_CUDA_INFO"
	.align	4


	//----- nvinfo : EIATTR_REGCOUNT
	.align		4
        /*0000*/ 	.byte	0x04, 0x2f
        /*0002*/ 	.short	(.L_1 - .L_0)
	.align		4
.L_0:
        /*0004*/ 	.word	index@(_Z24elementwise_dsqrt_kerneliPdS_)
        /*0008*/ 	.word	0x0000001a


	//----- nvinfo : EIATTR_FRAME_SIZE
	.align		4
.L_1:
        /*000c*/ 	.byte	0x04, 0x11
        /*000e*/ 	.short	(.L_3 - .L_2)
	.align		4
.L_2:
        /*0010*/ 	.word	index@($__internal_0_$__cuda_sm20_dsqrt_rn_f64_mediumpath_v1)
        /*0014*/ 	.word	0x00000000


	//----- nvinfo : EIATTR_FRAME_SIZE
	.align		4
.L_3:
        /*0018*/ 	.byte	0x04, 0x11
        /*001a*/ 	.short	(.L_5 - .L_4)
	.align		4
.L_4:
        /*001c*/ 	.word	index@(_Z24elementwise_dsqrt_kerneliPdS_)
        /*0020*/ 	.word	0x00000000


	//----- nvinfo : EIATTR_MIN_STACK_SIZE
	.align		4
.L_5:
        /*0024*/ 	.byte	0x04, 0x12
        /*0026*/ 	.short	(.L_7 - .L_6)
	.align		4
.L_6:
        /*0028*/ 	.word	index@(_Z24elementwise_dsqrt_kerneliPdS_)
        /*002c*/ 	.word	0x00000000
.L_7:


//--------------------- .nv.compat                --------------------------
	.section	.nv.compat,"",@"SHT_CUDA_COMPAT_INFO"
	.align	4
        /*0000*/ 	.byte	0x02, 0x09, 0x00, 0x00, 0x02, 0x02, 0x01, 0x00, 0x02, 0x05, 0x05, 0x00, 0x03, 0x07, 0x01, 0x01
        /*0010*/ 	.byte	0x02, 0x03, 0x00, 0x00, 0x02, 0x06, 0x01, 0x00, 0x04, 0x0b, 0x08, 0x00, 0x01, 0x00, 0x00, 0x00
        /*0020*/ 	.byte	0x00, 0x00, 0x00, 0x00


//--------------------- .nv.info._Z24elementwise_dsqrt_kerneliPdS_ --------------------------
	.section	.nv.info._Z24elementwise_dsqrt_kerneliPdS_,"",@"SHT_CUDA_INFO"
	.sectionflags	@""
	.align	4


	//----- nvinfo : EIATTR_CUDA_API_VERSION
	.align		4
        /*0000*/ 	.byte	0x04, 0x37
        /*0002*/ 	.short	(.L_9 - .L_8)
.L_8:
        /*0004*/ 	.word	0x00000082


	//----- nvinfo : EIATTR_KPARAM_INFO
	.align		4
.L_9:
        /*0008*/ 	.byte	0x04, 0x17
        /*000a*/ 	.short	(.L_11 - .L_10)
.L_10:
        /*000c*/ 	.word	0x00000000
        /*0010*/ 	.short	0x0002
        /*0012*/ 	.short	0x0010
        /*0014*/ 	.byte	0x00, 0xf5, 0x21, 0x00


	//----- nvinfo : EIATTR_KPARAM_INFO
	.align		4
.L_11:
        /*0018*/ 	.byte	0x04, 0x17
        /*001a*/ 	.short	(.L_13 - .L_12)
.L_12:
        /*001c*/ 	.word	0x00000000
        /*0020*/ 	.short	0x0001
        /*0022*/ 	.short	0x0008
        /*0024*/ 	.byte	0x00, 0xf5, 0x21, 0x00


	//----- nvinfo : EIATTR_KPARAM_INFO
	.align		4
.L_13:
        /*0028*/ 	.byte	0x04, 0x17
        /*002a*/ 	.short	(.L_15 - .L_14)
.L_14:
        /*002c*/ 	.word	0x00000000
        /*0030*/ 	.short	0x0000
        /*0032*/ 	.short	0x0000
        /*0034*/ 	.byte	0x00, 0xf0, 0x11, 0x00


	//----- nvinfo : EIATTR_SPARSE_MMA_MASK
	.align		4
.L_15:
        /*0038*/ 	.byte	0x03, 0x50
        /*003a*/ 	.short	0x0000


	//----- nvinfo : EIATTR_MAXREG_COUNT
	.align		4
        /*003c*/ 	.byte	0x03, 0x1b
        /*003e*/ 	.short	0x00ff


	//----- nvinfo : EIATTR_MERCURY_ISA_VERSION
	.align		4
        /*0040*/ 	.byte	0x03, 0x5f
        /*0042*/ 	.short	0x0101


	//----- nvinfo : EIATTR_VRC_CTA_INIT_COUNT
	.align		4
        /*0044*/ 	.byte	0x02, 0x4a
	.zero		1
	.zero		1


	//----- nvinfo : EIATTR_EXIT_INSTR_OFFSETS
	.align		4
        /*0048*/ 	.byte	0x04, 0x1c
        /*004a*/ 	.short	(.L_17 - .L_16)


	//   ....[0]....
.L_16:
        /*004c*/ 	.word	0x00000070


	//   ....[1]....
        /*0050*/ 	.word	0x000002e0


	//----- nvinfo : EIATTR_CRS_STACK_SIZE
	.align		4
.L_17:
        /*0054*/ 	.byte	0x04, 0x1e
        /*0056*/ 	.short	(.L_19 - .L_18)
.L_18:
        /*0058*/ 	.word	0x00000000


	//----- nvinfo : EIATTR_CBANK_PARAM_SIZE
	.align		4
.L_19:
        /*005c*/ 	.byte	0x03, 0x19
        /*005e*/ 	.short	0x0018


	//----- nvinfo : EIATTR_PARAM_CBANK
	.align		4
        /*0060*/ 	.byte	0x04, 0x0a
        /*0062*/ 	.short	(.L_21 - .L_20)
	.align		4
.L_20:
        /*0064*/ 	.word	index@(.nv.constant0._Z24elementwise_dsqrt_kerneliPdS_)
        /*0068*/ 	.short	0x0380
        /*006a*/ 	.short	0x0018


	//----- nvinfo : EIATTR_SW_WAR
	.align		4
.L_21:
        /*006c*/ 	.byte	0x04, 0x36
        /*006e*/ 	.short	(.L_23 - .L_22)
.L_22:
        /*0070*/ 	.word	0x00000008
.L_23:


//--------------------- .nv.callgraph             --------------------------
	.section	.nv.callgraph,"",@"SHT_CUDA_CALLGRAPH"
	.align	4
	.sectionentsize	8
	.align		4
        /*0000*/ 	.word	0x00000000
	.align		4
        /*0004*/ 	.word	0xffffffff
	.align		4
        /*0008*/ 	.word	0x00000000
	.align		4
        /*000c*/ 	.word	0xfffffffe
	.align		4
        /*0010*/ 	.word	0x00000000
	.align		4
        /*0014*/ 	.word	0xfffffffd
	.align		4
        /*0018*/ 	.word	0x00000000
	.align		4
        /*001c*/ 	.word	0xfffffffc


//--------------------- .text._Z24elementwise_dsqrt_kerneliPdS_ --------------------------
	.section	.text._Z24elementwise_dsqrt_kerneliPdS_,"ax",@progbits
	.align	128
        .global         _Z24elementwise_dsqrt_kerneliPdS_
        .type           _Z24elementwise_dsqrt_kerneliPdS_,@function
        .size           _Z24elementwise_dsqrt_kerneliPdS_,(.L_x_8 - _Z24elementwise_dsqrt_kerneliPdS_)
        .other          _Z24elementwise_dsqrt_kerneliPdS_,@"STO_CUDA_ENTRY STV_DEFAULT"
_Z24elementwise_dsqrt_kerneliPdS_:
.text._Z24elementwise_dsqrt_kerneliPdS_:
[----:B------:R-:W-:Y:S01]  /*0000*/  LDC R1, c[0x0][0x37c] ;  /* 0x0000df00ff017b82 */ /* 0x000fe20000000800 */
[----:B------:R-:W0:Y:S07]  /*0010*/  S2R R7, SR_TID.X ;  /* 0x0000000000077919 */ /* 0x000e2e0000002100 */
[----:B------:R-:W0:Y:S01]  /*0020*/  S2UR UR4, SR_CTAID.X ;  /* 0x00000000000479c3 */ /* 0x000e220000002500 */
[----:B------:R-:W1:Y:S07]  /*0030*/  LDCU UR5, c[0x0][0x380] ;  /* 0x00007000ff0577ac */ /* 0x000e6e0008000800 */
[----:B------:R-:W0:Y:S02]  /*0040*/  LDC R0, c[0x0][0x360] ;  /* 0x0000d800ff007b82 */ /* 0x000e240000000800 */
[----:B0-----:R-:W-:-:S05]  /*0050*/  IMAD R7, R0, UR4, R7 ;  /* 0x0000000400077c24 */ /* 0x001fca000f8e0207 */
[----:B-1----:R-:W-:-:S13]  /*0060*/  ISETP.GE.AND P0, PT, R7, UR5, PT ;  /* 0x0000000507007c0c */ /* 0x002fda000bf06270 */
[----:B------:R-:W-:Y:S05]  /*0070*/  @P0 EXIT ;  /* 0x000000000000094d */ /* 0x000fea0003800000 */
[----:B------:R-:W0:Y:S01]  /*0080*/  LDC.64 R2, c[0x0][0x388] ;  /* 0x0000e200ff027b82 */ /* 0x000e220000000a00 */
[----:B------:R-:W1:Y:S01]  /*0090*/  LDCU UR4, c[0x0][0x370] ;  /* 0x00006e00ff0477ac */ /* 0x000e620008000800 */
[----:B------:R-:W2:Y:S06]  /*00a0*/  LDCU.64 UR6, c[0x0][0x358] ;  /* 0x00006b00ff0677ac */ /* 0x000eac0008000a00 */
[----:B------:R-:W3:Y:S01]  /*00b0*/  LDC.64 R4, c[0x0][0x390] ;  /* 0x0000e400ff047b82 */ /* 0x000ee20000000a00 */
[----:B------:R-:W4:Y:S01]  /*00c0*/  LDCU UR5, c[0x0][0x380] ;  /* 0x00007000ff0577ac */ /* 0x000f220008000800 */
[----:B-1----:R-:W-:-:S07]  /*00d0*/  IMAD R0, R0, UR4, RZ ;  /* 0x0000000400007c24 */ /* 0x002fce000f8e02ff */
.L_x_2:
[----:B0-----:R-:W-:-:S06]  /*00e0*/  IMAD.WIDE R12, R7, 0x8, R2 ;  /* 0x00000008070c7825 */ /* 0x001fcc00078e0202 */
[----:B--2---:R-:W2:Y:S01]  /*00f0*/  LDG.E.64 R12, desc[UR6][R12.64] ;  /* 0x000000060c0c7981 */ /* 0x004ea2000c1e1b00 */
[----:B------:R-:W-:Y:S01]  /*0100*/  IMAD.MOV.U32 R16, RZ, RZ, 0x0 ;  /* 0x00000000ff107424 */ /* 0x000fe200078e00ff */
[----:B------:R-:W-:Y:S01]  /*0110*/  MOV R17, 0x3fd80000 ;  /* 0x3fd8000000117802 */ /* 0x000fe20000000f00 */
[----:B------:R-:W-:Y:S01]  /*0120*/  BSSY.RECONVERGENT B0, `(.L_x_0) ;  /* 0x0000018000007945 */ /* 0x000fe20003800200 */
[----:B--2---:R-:W-:Y:S02]  /*0130*/  DADD R10, -RZ, -R12 ;  /* 0x00000000ff0a7229 */ /* 0x004fe4000000090c */
[----:B------:R-:W-:-:S08]  /*0140*/  DSETP.GT.AND P0, PT, R12, RZ, PT ;  /* 0x000000ff0c00722a */ /* 0x000fd00003f04000 */
[----:B------:R-:W-:Y:S01]  /*0150*/  FSEL R11, R13, R11, P0 ;  /* 0x0000000b0d0b7208 */ /* 0x000fe20000000000 */
[--C-:B------:R-:W-:Y:S01]  /*0160*/  IMAD.MOV.U32 R13, RZ, RZ, R7.reuse ;  /* 0x000000ffff0d7224 */ /* 0x100fe200078e0007 */
[----:B------:R-:W-:Y:S01]  /*0170*/  FSEL R10, R12, R10, P0 ;  /* 0x0000000a0c0a7208 */ /* 0x000fe20000000000 */
[----:B------:R-:W-:Y:S01]  /*0180*/  IMAD.IADD R7, R0, 0x1, R7 ;  /* 0x0000000100077824 */ /* 0x000fe200078e0207 */
[----:B-1----:R-:W0:Y:S01]  /*0190*/  MUFU.RSQ64H R9, R11 ;  /* 0x0000000b00097308 */ /* 0x002e220000001c00 */
[----:B------:R-:W-:-:S03]  /*01a0*/  VIADD R8, R11, 0xfcb00000 ;  /* 0xfcb000000b087836 */ /* 0x000fc60000000000 */
[----:B----4-:R-:W-:Y:S02]  /*01b0*/  ISETP.GE.AND P0, PT, R7, UR5, PT ;  /* 0x0000000507007c0c */ /* 0x010fe4000bf06270 */
[----:B------:R-:W-:Y:S01]  /*01c0*/  ISETP.GE.U32.AND P1, PT, R8, 0x7ca00000, PT ;  /* 0x7ca000000800780c */ /* 0x000fe20003f26070 */
[----:B0-----:R-:W-:-:S08]  /*01d0*/  DMUL R14, R8, R8 ;  /* 0x00000008080e7228 */ /* 0x001fd00000000000 */
[----:B------:R-:W-:-:S08]  /*01e0*/  DFMA R14, -R14, R10, 1 ;  /* 0x3ff000000e0e742b */ /* 0x000fd0000000010a */
[----:B------:R-:W-:Y:S02]  /*01f0*/  DFMA R16, R14, R16, 0.5 ;  /* 0x3fe000000e10742b */ /* 0x000fe40000000010 */
[----:B------:R-:W-:-:S08]  /*0200*/  DMUL R14, R8, R14 ;  /* 0x0000000e080e7228 */ /* 0x000fd00000000000 */
[----:B------:R-:W-:-:S08]  /*0210*/  DFMA R22, R16, R14, R8 ;  /* 0x0000000e1016722b */ /* 0x000fd00000000008 */
[----:B------:R-:W-:Y:S02]  /*0220*/  DMUL R14, R22, R10 ;  /* 0x0000000a160e7228 */ /* 0x000fe40000000000 */
[----:B------:R-:W-:Y:S01]  /*0230*/  IADD3 R21, PT, PT, R23, -0x100000, RZ ;  /* 0xfff0000017157810 */ /* 0x000fe20007ffe0ff */
[----:B------:R-:W-:-:S05]  /*0240*/  IMAD.MOV.U32 R20, RZ, RZ, R22 ;  /* 0x000000ffff147224 */ /* 0x000fca00078e0016 */
[----:B------:R-:W-:-:S08]  /*0250*/  DFMA R16, R14, -R14, R10 ;  /* 0x8000000e0e10722b */ /* 0x000fd0000000000a */
[----:B------:R-:W-:Y:S01]  /*0260*/  DFMA R18, R16, R20, R14 ;  /* 0x000000141012722b */ /* 0x000fe2000000000e */
[----:B------:R-:W-:Y:S10]  /*0270*/  @!P1 BRA `(.L_x_1) ;  /* 0x0000000000089947 */ /* 0x000ff40003800000 */
[----:B------:R-:W-:-:S07]  /*0280*/  MOV R6, 0x2a0 ;  /* 0x000002a000067802 */ /* 0x000fce0000000f00 */
[----:B---3--:R-:W-:Y:S05]  /*0290*/  CALL.REL.NOINC `($__internal_0_$__cuda_sm20_dsqrt_rn_f64_mediumpath_v1) ;  /* 0x0000000000147944 */ /* 0x008fea0003c00000 */
.L_x_1:
[----:B------:R-:W-:Y:S05]  /*02a0*/  BSYNC.RECONVERGENT B0 ;  /* 0x0000000000007941 */ /* 0x000fea0003800200 */
.L_x_0:
[----:B---3--:R-:W-:-:S05]  /*02b0*/  IMAD.WIDE R8, R13, 0x8, R4 ;  /* 0x000000080d087825 */ /* 0x008fca00078e0204 */
[----:B------:R1:W-:Y:S01]  /*02c0*/  STG.E.64 desc[UR6][R8.64], R18 ;  /* 0x0000001208007986 */ /* 0x0003e2000c101b06 */
[----:B------:R-:W-:Y:S05]  /*02d0*/  @!P0 BRA `(.L_x_2) ;  /* 0xfffffffc00808947 */ /* 0x000fea000383ffff */
[----:B------:R-:W-:Y:S05]  /*02e0*/  EXIT ;  /* 0x000000000000794d */ /* 0x000fea0003800000 */
        .weak           $__internal_0_$__cuda_sm20_dsqrt_rn_f64_mediumpath_v1
        .type           $__internal_0_$__cuda_sm20_dsqrt_rn_f64_mediumpath_v1,@function
        .size           $__internal_0_$__cuda_sm20_dsqrt_rn_f64_mediumpath_v1,(.L_x_8 - $__internal_0_$__cuda_sm20_dsqrt_rn_f64_mediumpath_v1)
$__internal_0_$__cuda_sm20_dsqrt_rn_f64_mediumpath_v1:
[----:B------:R-:W-:Y:S01]  /*02f0*/  ISETP.GE.U32.AND P1, PT, R8, -0x3400000, PT ;  /* 0xfcc000000800780c */ /* 0x000fe20003f26070 */
[----:B------:R-:W-:Y:S01]  /*0300*/  BSSY.RECONVERGENT B1, `(.L_x_3) ;  /* 0x0000028000017945 */ /* 0x000fe20003800200 */
[----:B------:R-:W-:Y:S01]  /*0310*/  MOV R8, R10 ;  /* 0x0000000a00087202 */ /* 0x000fe20000000f00 */
[----:B------:R-:W-:Y:S01]  /*0320*/  IMAD.MOV.U32 R9, RZ, RZ, R11 ;  /* 0x000000ffff097224 */ /* 0x000fe200078e000b */
[----:B------:R-:W-:Y:S01]  /*0330*/  MOV R11, R17 ;  /* 0x00000011000b7202 */ /* 0x000fe20000000f00 */
[----:B------:R-:W-:Y:S02]  /*0340*/  IMAD.MOV.U32 R20, RZ, RZ, R22 ;  /* 0x000000ffff147224 */ /* 0x000fe400078e0016 */
[----:B------:R-:W-:-:S06]  /*0350*/  IMAD.MOV.U32 R10, RZ, RZ, R16 ;  /* 0x000000ffff0a7224 */ /* 0x000fcc00078e0010 */
[----:B------:R-:W-:Y:S05]  /*0360*/  @!P1 BRA `(.L_x_4) ;  /* 0x0000000000209947 */ /* 0x000fea0003800000 */
[----:B------:R-:W-:-:S10]  /*0370*/  DFMA.RM R10, R10, R20, R14 ;  /* 0x000000140a0a722b */ /* 0x000fd4000000400e */
[----:B------:R-:W-:-:S05]  /*0380*/  IADD3 R14, P1, PT, R10, 0x1, RZ ;  /* 0x000000010a0e7810 */ /* 0x000fca0007f3e0ff */
[----:B------:R-:W-:-:S06]  /*0390*/  IMAD.X R15, RZ, RZ, R11, P1 ;  /* 0x000000ffff0f7224 */ /* 0x000fcc00008e060b */
[----:B------:R-:W-:-:S08]  /*03a0*/  DFMA.RP R8, -R10, R14, R8 ;  /* 0x0000000e0a08722b */ /* 0x000fd00000008108 */
[----:B------:R-:W-:-:S06]  /*03b0*/  DSETP.GT.AND P1, PT, R8, RZ, PT ;  /* 0x000000ff0800722a */ /* 0x000fcc0003f24000 */
[----:B------:R-:W-:Y:S02]  /*03c0*/  FSEL R10, R14, R10, P1 ;  /* 0x0000000a0e0a7208 */ /* 0x000fe40000800000 */
[----:B------:R-:W-:Y:S01]  /*03d0*/  FSEL R11, R15, R11, P1 ;  /* 0x0000000b0f0b7208 */ /* 0x000fe20000800000 */
[----:B------:R-:W-:Y:S06]  /*03e0*/  BRA `(.L_x_5) ;  /* 0x0000000000647947 */ /* 0x000fec0003800000 */
.L_x_4:
[----:B------:R-:W-:-:S14]  /*03f0*/  DSETP.NE.AND P1, PT, R8, RZ, PT ;  /* 0x000000ff0800722a */ /* 0x000fdc0003f25000 */
[----:B------:R-:W-:Y:S05]  /*0400*/  @!P1 BRA `(.L_x_6) ;  /* 0x0000000000589947 */ /* 0x000fea0003800000 */
[----:B------:R-:W-:-:S13]  /*0410*/  ISETP.GE.AND P1, PT, R9, RZ, PT ;  /* 0x000000ff0900720c */ /* 0x000fda0003f26270 */
[----:B------:R-:W-:Y:S01]  /*0420*/  @!P1 IMAD.MOV.U32 R10, RZ, RZ, 0x0 ;  /* 0x00000000ff0a9424 */ /* 0x000fe200078e00ff */
[----:B------:R-:W-:Y:S01]  /*0430*/  @!P1 MOV R11, 0xfff80000 ;  /* 0xfff80000000b9802 */ /* 0x000fe20000000f00 */
[----:B------:R-:W-:Y:S06]  /*0440*/  @!P1 BRA `(.L_x_5) ;  /* 0x00000000004c9947 */ /* 0x000fec0003800000 */
[----:B------:R-:W-:-:S13]  /*0450*/  ISETP.GT.AND P1, PT, R9, 0x7fefffff, PT ;  /* 0x7fefffff0900780c */ /* 0x000fda0003f24270 */
[----:B------:R-:W-:Y:S05]  /*0460*/  @P1 BRA `(.L_x_6) ;  /* 0x0000000000401947 */ /* 0x000fea0003800000 */
[----:B------:R-:W-:Y:S01]  /*0470*/  DMUL R8, R8, 8.11296384146066816958e+31 ;  /* 0x4690000008087828 */ /* 0x000fe20000000000 */
[----:B------:R-:W-:Y:S01]  /*0480*/  IMAD.MOV.U32 R10, RZ, RZ, RZ ;  /* 0x000000ffff0a7224 */ /* 0x000fe200078e00ff */
[----:B------:R-:W-:Y:S01]  /*0490*/  MOV R17, 0x3fd80000 ;  /* 0x3fd8000000117802 */ /* 0x000fe20000000f00 */
[----:B------:R-:W-:-:S03]  /*04a0*/  IMAD.MOV.U32 R16, RZ, RZ, 0x0 ;  /* 0x00000000ff107424 */ /* 0x000fc600078e00ff */
[----:B------:R-:W0:Y:S02]  /*04b0*/  MUFU.RSQ64H R11, R9 ;  /* 0x00000009000b7308 */ /* 0x000e240000001c00 */
[----:B0-----:R-:W-:-:S08]  /*04c0*/  DMUL R14, R10, R10 ;  /* 0x0000000a0a0e7228 */ /* 0x001fd00000000000 */
[----:B------:R-:W-:-:S08]  /*04d0*/  DFMA R14, R8, -R14, 1 ;  /* 0x3ff00000080e742b */ /* 0x000fd0000000080e */
[----:B------:R-:W-:Y:S02]  /*04e0*/  DFMA R16, R14, R16, 0.5 ;  /* 0x3fe000000e10742b */ /* 0x000fe40000000010 */
[----:B------:R-:W-:-:S08]  /*04f0*/  DMUL R14, R10, R14 ;  /* 0x0000000e0a0e7228 */ /* 0x000fd00000000000 */
[----:B------:R-:W-:-:S08]  /*0500*/  DFMA R14, R16, R14, R10 ;  /* 0x0000000e100e722b */ /* 0x000fd0000000000a */
[----:B------:R-:W-:Y:S02]  /*0510*/  DMUL R10, R8, R14 ;  /* 0x0000000e080a7228 */ /* 0x000fe40000000000 */
[----:B------:R-:W-:-:S06]  /*0520*/  VIADD R15, R15, 0xfff00000 ;  /* 0xfff000000f0f7836 */ /* 0x000fcc0000000000 */
[----:B------:R-:W-:-:S08]  /*0530*/  DFMA R16, R10, -R10, R8 ;  /* 0x8000000a0a10722b */ /* 0x000fd00000000008 */
[----:B------:R-:W-:-:S10]  /*0540*/  DFMA R10, R14, R16, R10 ;  /* 0x000000100e0a722b */ /* 0x000fd4000000000a */
[----:B------:R-:W-:Y:S01]  /*0550*/  IADD3 R11, PT, PT, R11, -0x3500000, RZ ;  /* 0xfcb000000b0b7810 */ /* 0x000fe20007ffe0ff */
[----:B------:R-:W-:Y:S06]  /*0560*/  BRA `(.L_x_5) ;  /* 0x0000000000047947 */ /* 0x000fec0003800000 */
.L_x_6:
[----:B------:R-:W-:-:S11]  /*0570*/  DADD R10, R8, R8 ;  /* 0x00000000080a7229 */ /* 0x000fd60000000008 */
.L_x_5:
[----:B------:R-:W-:Y:S05]  /*0580*/  BSYNC.RECONVERGENT B1 ;  /* 0x0000000000017941 */ /* 0x000fea0003800200 */
.L_x_3:
[----:B------:R-:W-:Y:S02]  /*0590*/  HFMA2 R9, -RZ, RZ, 0, 0 ;  /* 0x00000000ff097431 */ /* 0x000fe400000001ff */
[----:B------:R-:W-:Y:S01]  /*05a0*/  IMAD.MOV.U32 R8, RZ, RZ, R6 ;  /* 0x000000ffff087224 */ /* 0x000fe200078e0006 */
[----:B------:R-:W-:Y:S01]  /*05b0*/  MOV R19, R11 ;  /* 0x0000000b00137202 */ /* 0x000fe20000000f00 */
[----:B------:R-:W-:Y:S02]  /*05c0*/  IMAD.MOV.U32 R18, RZ, RZ, R10 ;  /* 0x000000ffff127224 */ /* 0x000fe400078e000a */
[----:B------:R-:W-:Y:S05]  /*05d0*/  RET.REL.NODEC R8 `(_Z24elementwise_dsqrt_kerneliPdS_) ;  /* 0xfffffff808887950 */ /* 0x000fea0003c3ffff */
.L_x_7:
[----:B------:R-:W-:-:S00]  /*05e0*/  BRA `(.L_x_7) ;  /* 0xfffffffc00fc7947 */ /* 0x000fc0000383ffff */
[----:B------:R-:W-:-:S00]  /*05f0*/  NOP ;  /* 0x0000000000007918 */ /* 0x000fc00000000000 */
        /* <DEDUP_REMOVED lines=8> */
.L_x_8:


//--------------------- .nv.shared.reserved.0     --------------------------
	.section	.nv.shared.reserved.0,"aw",@nobits
	.weak		__nv_reservedSMEM_offset_0_alias
	.size		__nv_reservedSMEM_offset_0_alias, 0, 64
	.other		__nv_reservedSMEM_offset_0_alias,@"STO_CUDA_RESERVED_SHARED STV_DEFAULT"
__nv_reservedSMEM_offset_0_alias:
	.zero		0
	.zero		64


//--------------------- .nv.constant0._Z24elementwise_dsqrt_kerneliPdS_ --------------------------
	.section	.nv.constant0._Z24elementwise_dsqrt_kerneliPdS_,"a",@progbits
	.sectionflags	@""
	.align	4
.nv.constant0._Z24elementwise_dsqrt_kerneliPdS_:
	.zero		920


//--------------------- SYMBOLS --------------------------

	.type		.nv.reservedSmem.offset0,@object
	.size		.nv.reservedSmem.offset0,0x4
